//
// Generated by NVIDIA NVVM Compiler
//
// Compiler Build ID: CL-36424714
// Cuda compilation tools, release 13.0, V13.0.88
// Based on NVVM 20.0.0
//

.version 9.0
.target sm_100
.address_size 64

	// .globl	_Z22print_details_of_warpsv
.extern .func  (.param .b32 func_retval0) vprintf
(
	.param .b64 vprintf_param_0,
	.param .b64 vprintf_param_1
)
;
.global .align 1 .b8 $str[74] = {103, 105, 100, 32, 58, 32, 37, 48, 51, 100, 44, 32, 103, 98, 105, 100, 32, 58, 32, 37, 100, 44, 32, 98, 105, 100, 46, 120, 32, 58, 32, 37, 100, 44, 32, 98, 105, 100, 46, 121, 32, 58, 32, 37, 100, 44, 32, 119, 97, 114, 112, 95, 105, 100, 32, 58, 32, 37, 100, 44, 32, 116, 105, 100, 32, 58, 32, 37, 48, 50, 100, 32, 10};

.visible .entry _Z22print_details_of_warpsv()
{
	.local .align 8 .b8 	__local_depot0[24];
	.reg .b64 	%SP;
	.reg .b64 	%SPL;
	.reg .b32 	%r<11>;
	.reg .b64 	%rd<5>;

	mov.u64 	%SPL, __local_depot0;
	cvta.local.u64 	%SP, %SPL;
	add.u64 	%rd1, %SP, 0;
	add.u64 	%rd2, %SPL, 0;
	mov.u32 	%r1, %ctaid.y;
	mov.u32 	%r2, %nctaid.x;
	mov.u32 	%r3, %ntid.x;
	mov.u32 	%r4, %ctaid.x;
	mov.u32 	%r5, %tid.x;
	mad.lo.s32 	%r6, %r1, %r2, %r4;
	mad.lo.s32 	%r7, %r6, %r3, %r5;
	shr.u32 	%r8, %r5, 5;
	st.local.v2.u32 	[%rd2], {%r7, %r6};
	st.local.v2.u32 	[%rd2+8], {%r4, %r1};
	st.local.v2.u32 	[%rd2+16], {%r8, %r5};
	mov.u64 	%rd3, $str;
	cvta.global.u64 	%rd4, %rd3;
	{ // callseq 0, 0
	.param .b64 param0;
	st.param.b64 	[param0], %rd4;
	.param .b64 param1;
	st.param.b64 	[param1], %rd1;
	.param .b32 retval0;
	call.uni (retval0), 
	vprintf, 
	(
	param0, 
	param1
	);
	ld.param.b32 	%r9, [retval0];
	} // callseq 0
	ret;

}


// ===== COMPILED SASS (sm_100) =====

	.target	sm_100

	.elftype	@"ET_EXEC"


//--------------------- .note.nv.tkinfo           --------------------------
	.section	.note.nv.tkinfo,"",@"SHT_NOTE"
	.sectionflags	@"SHF_NOTE_NV_TKINFO"
	.tkinfo
        /*0018*/ 	.word	0x00000002
        /*0030*/ 	.string	""
        /*0030*/ 	.string	"ptxas"
        /*0030*/ 	.string	"Cuda compilation tools, release 13.0, V13.0.88"
        /*0030*/ 	.string	"Build cuda_13.0.r13.0/compiler.36424714_0"
        /*0030*/ 	.string	"-arch sm_100 -m 64 "



//--------------------- .note.nv.cuinfo           --------------------------
	.section	.note.nv.cuinfo,"",@"SHT_NOTE"
	.sectionflags	@"SHF_NOTE_NV_CUINFO"
        /*0018*/ 	.short	0x0002
        /*001a*/ 	.short	0x0064
        /*001c*/ 	.short	0x0082
	.zero		2


//--------------------- .nv.info                  --------------------------
	.section	.nv.info,"",@"SHT_CUDA_INFO"
	.align	4


	//----- nvinfo : EIATTR_REGCOUNT
	.align		4
        /*0000*/ 	.byte	0x04, 0x2f
        /*0002*/ 	.short	(.L_2 - .L_1)
	.align		4
.L_1:
        /*0004*/ 	.word	index@(_Z22print_details_of_warpsv)
        /*0008*/ 	.word	0x00000018


	//----- nvinfo : EIATTR_FRAME_SIZE
	.align		4
.L_2:
        /*000c*/ 	.byte	0x04, 0x11
        /*000e*/ 	.short	(.L_4 - .L_3)
	.align		4
.L_3:
        /*0010*/ 	.word	index@(_Z22print_details_of_warpsv)
        /*0014*/ 	.word	0x00000018


	//----- nvinfo : EIATTR_MIN_STACK_SIZE
	.align		4
.L_4:
        /*0018*/ 	.byte	0x04, 0x12
        /*001a*/ 	.short	(.L_6 - .L_5)
	.align		4
.L_5:
        /*001c*/ 	.word	index@(_Z22print_details_of_warpsv)
        /*0020*/ 	.word	0x00000018
.L_6:


//--------------------- .nv.compat                --------------------------
	.section	.nv.compat,"",@"SHT_CUDA_COMPAT_INFO"
	.align	4
        /*0000*/ 	.byte	0x02, 0x09, 0x00, 0x00, 0x02, 0x02, 0x01, 0x00, 0x02, 0x05, 0x05, 0x00, 0x03, 0x07, 0x01, 0x01
        /*0010*/ 	.byte	0x02, 0x03, 0x00, 0x00, 0x02, 0x06, 0x01, 0x00, 0x04, 0x0b, 0x08, 0x00, 0x09, 0x00, 0x00, 0x00
        /*0020*/ 	.byte	0x00, 0x00, 0x00, 0x00


//--------------------- .nv.info._Z22print_details_of_warpsv --------------------------
	.section	.nv.info._Z22print_details_of_warpsv,"",@"SHT_CUDA_INFO"
	.sectionflags	@""
	.align	4


	//----- nvinfo : EIATTR_CUDA_API_VERSION
	.align		4
        /*0000*/ 	.byte	0x04, 0x37
        /*0002*/ 	.short	(.L_8 - .L_7)
.L_7:
        /*0004*/ 	.word	0x00000082


	//----- nvinfo : EIATTR_SPARSE_MMA_MASK
	.align		4
.L_8:
        /*0008*/ 	.byte	0x03, 0x50
        /*000a*/ 	.short	0x0000


	//----- nvinfo : EIATTR_MAXREG_COUNT
	.align		4
        /*000c*/ 	.byte	0x03, 0x1b
        /*000e*/ 	.short	0x00ff


	//----- nvinfo : EIATTR_EXTERNS
	.align		4
        /*0010*/ 	.byte	0x04, 0x0f
        /*0012*/ 	.short	(.L_10 - .L_9)


	//   ....[0]....
	.align		4
.L_9:
        /*0014*/ 	.word	index@(vprintf)


	//----- nvinfo : EIATTR_MERCURY_ISA_VERSION
	.align		4
.L_10:
        /*0018*/ 	.byte	0x03, 0x5f
        /*001a*/ 	.short	0x0101


	//----- nvinfo : EIATTR_VRC_CTA_INIT_COUNT
	.align		4
        /*001c*/ 	.byte	0x02, 0x4a
	.zero		1
	.zero		1


	//----- nvinfo : EIATTR_SYSCALL_OFFSETS
	.align		4
        /*0020*/ 	.byte	0x04, 0x46
        /*0022*/ 	.short	(.L_12 - .L_11)


	//   ....[0]....
.L_11:
        /*0024*/ 	.word	0x00000170


	//----- nvinfo : EIATTR_EXIT_INSTR_OFFSETS
	.align		4
.L_12:
        /*0028*/ 	.byte	0x04, 0x1c
        /*002a*/ 	.short	(.L_14 - .L_13)


	//   ....[0]....
.L_13:
        /*002c*/ 	.word	0x00000180


	//----- nvinfo : EIATTR_SW_WAR
	.align		4
.L_14:
        /*0030*/ 	.byte	0x04, 0x36
        /*0032*/ 	.short	(.L_16 - .L_15)
.L_15:
        /*0034*/ 	.word	0x00000008
.L_16:


//--------------------- .nv.callgraph             --------------------------
	.section	.nv.callgraph,"",@"SHT_CUDA_CALLGRAPH"
	.align	4
	.sectionentsize	8
	.align		4
        /*0000*/ 	.word	0x00000000
	.align		4
        /*0004*/ 	.word	0xffffffff
	.align		4
        /*0008*/ 	.word	index@(_Z22print_details_of_warpsv)
	.align		4
        /*000c*/ 	.word	index@(vprintf)
	.align		4
        /*0010*/ 	.word	0x00000000
	.align		4
        /*0014*/ 	.word	0xfffffffe
	.align		4
        /*0018*/ 	.word	0x00000000
	.align		4
        /*001c*/ 	.word	0xfffffffd
	.align		4
        /*0020*/ 	.word	0x00000000
	.align		4
        /*0024*/ 	.word	0xfffffffc


//--------------------- .nv.constant4             --------------------------
	.section	.nv.constant4,"a",@progbits
	.align	8
	.align		8
.nv.constant4:
        /*0000*/ 	.dword	vprintf
	.align		8
        /*0008*/ 	.dword	$str


//--------------------- .text._Z22print_details_of_warpsv --------------------------
	.section	.text._Z22print_details_of_warpsv,"ax",@progbits
	.align	128
        .global         _Z22print_details_of_warpsv
        .type           _Z22print_details_of_warpsv,@function
        .size           _Z22print_details_of_warpsv,(.L_x_2 - _Z22print_details_of_warpsv)
        .other          _Z22print_details_of_warpsv,@"STO_CUDA_ENTRY STV_DEFAULT"
_Z22print_details_of_warpsv:
.text._Z22print_details_of_warpsv:
[----:B------:R-:W0:Y:S01]  /*0000*/  LDC R1, c[0x0][0x37c] ;  /* 0x0000df00ff017b82 */ /* 0x000e220000000800 */
[----:B------:R-:W1:Y:S01]  /*0010*/  S2R R13, SR_CTAID.Y ;  /* 0x00000000000d7919 */ /* 0x000e620000002600 */
[----:B------:R-:W2:Y:S01]  /*0020*/  LDCU UR5, c[0x0][0x2fc] ;  /* 0x00005f80ff0577ac */ /* 0x000ea20008000800 */
[----:B0-----:R-:W-:Y:S01]  /*0030*/  VIADD R1, R1, 0xffffffe8 ;  /* 0xffffffe801017836 */ /* 0x001fe20000000000 */
[----:B------:R-:W-:Y:S01]  /*0040*/  MOV R0, 0x0 ;  /* 0x0000000000007802 */ /* 0x000fe20000000f00 */
[----:B------:R-:W1:Y:S01]  /*0050*/  S2R R12, SR_CTAID.X ;  /* 0x00000000000c7919 */ /* 0x000e620000002500 */
[----:B------:R-:W1:Y:S02]  /*0060*/  LDCU UR4, c[0x0][0x370] ;  /* 0x00006e00ff0477ac */ /* 0x000e640008000800 */
[----:B------:R0:W3:Y:S01]  /*0070*/  LDC.64 R10, c[0x4][R0] ;  /* 0x01000000000a7b82 */ /* 0x0000e20000000a00 */
[----:B------:R-:W4:Y:S01]  /*0080*/  S2R R9, SR_TID.X ;  /* 0x0000000000097919 */ /* 0x000f220000002100 */
[----:B------:R-:W5:Y:S01]  /*0090*/  LDCU UR6, c[0x0][0x360] ;  /* 0x00006c00ff0677ac */ /* 0x000f620008000800 */
[----:B-1----:R-:W-:Y:S01]  /*00a0*/  IMAD R3, R13, UR4, R12 ;  /* 0x000000040d037c24 */ /* 0x002fe2000f8e020c */
[----:B------:R-:W1:Y:S01]  /*00b0*/  LDCU UR4, c[0x0][0x2f8] ;  /* 0x00005f00ff0477ac */ /* 0x000e620008000800 */
[----:B------:R0:W-:Y:S01]  /*00c0*/  STL.64 [R1+0x8], R12 ;  /* 0x0000080c01007387 */ /* 0x0001e20000100a00 */
[--C-:B----4-:R-:W-:Y:S01]  /*00d0*/  SHF.R.U32.HI R8, RZ, 0x5, R9.reuse ;  /* 0x00000005ff087819 */ /* 0x110fe20000011609 */
[----:B-----5:R-:W-:Y:S01]  /*00e0*/  IMAD R2, R3, UR6, R9 ;  /* 0x0000000603027c24 */ /* 0x020fe2000f8e0209 */
[----:B------:R-:W4:Y:S03]  /*00f0*/  LDCU.64 UR6, c[0x4][0x8] ;  /* 0x01000100ff0677ac */ /* 0x000f260008000a00 */
[----:B------:R0:W-:Y:S04]  /*0100*/  STL.64 [R1+0x10], R8 ;  /* 0x0000100801007387 */ /* 0x0001e80000100a00 */
[----:B------:R0:W-:Y:S01]  /*0110*/  STL.64 [R1], R2 ;  /* 0x0000000201007387 */ /* 0x0001e20000100a00 */
[----:B-1----:R-:W-:Y:S01]  /*0120*/  IADD3 R6, P0, PT, R1, UR4, RZ ;  /* 0x0000000401067c10 */ /* 0x002fe2000ff1e0ff */
[----:B----4-:R-:W-:Y:S01]  /*0130*/  IMAD.U32 R4, RZ, RZ, UR6 ;  /* 0x00000006ff047e24 */ /* 0x010fe2000f8e00ff */
[----:B------:R-:W-:-:S03]  /*0140*/  MOV R5, UR7 ;  /* 0x0000000700057c02 */ /* 0x000fc60008000f00 */
[----:B0-23--:R-:W-:-:S08]  /*0150*/  IMAD.X R7, RZ, RZ, UR5, P0 ;  /* 0x00000005ff077e24 */ /* 0x00dfd000080e06ff */
[----:B------:R-:W-:-:S07]  /*0160*/  LEPC R20, `(.L_x_0) ;  /* 0x000000001014794e */ /* 0x000fce0000000000 */
[----:B------:R-:W-:Y:S05]  /*0170*/  CALL.ABS.NOINC R10 ;  /* 0x000000000a007343 */ /* 0x000fea0003c00000 */
.L_x_0:
[----:B------:R-:W-:Y:S05]  /*0180*/  EXIT ;  /* 0x000000000000794d */ /* 0x000fea0003800000 */
.L_x_1:
[----:B------:R-:W-:-:S00]  /*0190*/  BRA `(.L_x_1) ;  /* 0xfffffffc00fc7947 */ /* 0x000fc0000383ffff */
[----:B------:R-:W-:-:S00]  /*01a0*/  NOP ;  /* 0x0000000000007918 */ /* 0x000fc00000000000 */
        /* <DEDUP_REMOVED lines=13> */
.L_x_2:


//--------------------- .nv.global.init           --------------------------
	.section	.nv.global.init,"aw",@progbits
.nv.global.init:
	.type		$str,@object
	.size		$str,(.L_0 - $str)
$str:
        /*0000*/ 	.byte	0x67, 0x69, 0x64, 0x20, 0x3a, 0x20, 0x25, 0x30, 0x33, 0x64, 0x2c, 0x20, 0x67, 0x62, 0x69, 0x64
        /*0010*/ 	.byte	0x20, 0x3a, 0x20, 0x25, 0x64, 0x2c, 0x20, 0x62, 0x69, 0x64, 0x2e, 0x78, 0x20, 0x3a, 0x20, 0x25
        /*0020*/ 	.byte	0x64, 0x2c, 0x20, 0x62, 0x69, 0x64, 0x2e, 0x79, 0x20, 0x3a, 0x20, 0x25, 0x64, 0x2c, 0x20, 0x77
        /*0030*/ 	.byte	0x61, 0x72, 0x70, 0x5f, 0x69, 0x64, 0x20, 0x3a, 0x20, 0x25, 0x64, 0x2c, 0x20, 0x74, 0x69, 0x64
        /*0040*/ 	.byte	0x20, 0x3a, 0x20, 0x25, 0x30, 0x32, 0x64, 0x20, 0x0a, 0x00
.L_0:


//--------------------- .nv.shared.reserved.0     --------------------------
	.section	.nv.shared.reserved.0,"aw",@nobits
	.weak		__nv_reservedSMEM_offset_0_alias
	.size		__nv_reservedSMEM_offset_0_alias, 0, 64
	.other		__nv_reservedSMEM_offset_0_alias,@"STO_CUDA_RESERVED_SHARED STV_DEFAULT"
__nv_reservedSMEM_offset_0_alias:
	.zero		0
	.zero		64


//--------------------- .nv.constant0._Z22print_details_of_warpsv --------------------------
	.section	.nv.constant0._Z22print_details_of_warpsv,"a",@progbits
	.sectionflags	@""
	.align	4
.nv.constant0._Z22print_details_of_warpsv:
	.zero		896


//--------------------- SYMBOLS --------------------------

	.type		.nv.reservedSmem.offset0,@object
	.size		.nv.reservedSmem.offset0,0x4
	.type		vprintf,@function
